//
// Generated by NVIDIA NVVM Compiler
//
// Compiler Build ID: CL-36424714
// Cuda compilation tools, release 13.0, V13.0.88
// Based on NVVM 20.0.0
//

.version 9.0
.target sm_100
.address_size 64

	// .globl	_Z16max_pool_forwardPfiiiiiiS_S_

.visible .entry _Z16max_pool_forwardPfiiiiiiS_S_(
	.param .u64 .ptr .align 1 _Z16max_pool_forwardPfiiiiiiS_S__param_0,
	.param .u32 _Z16max_pool_forwardPfiiiiiiS_S__param_1,
	.param .u32 _Z16max_pool_forwardPfiiiiiiS_S__param_2,
	.param .u32 _Z16max_pool_forwardPfiiiiiiS_S__param_3,
	.param .u32 _Z16max_pool_forwardPfiiiiiiS_S__param_4,
	.param .u32 _Z16max_pool_forwardPfiiiiiiS_S__param_5,
	.param .u32 _Z16max_pool_forwardPfiiiiiiS_S__param_6,
	.param .u64 .ptr .align 1 _Z16max_pool_forwardPfiiiiiiS_S__param_7,
	.param .u64 .ptr .align 1 _Z16max_pool_forwardPfiiiiiiS_S__param_8
)
{
	.reg .pred 	%p<6>;
	.reg .b32 	%r<42>;
	.reg .b32 	%f<10>;
	.reg .b64 	%rd<14>;

	ld.param.u64 	%rd4, [_Z16max_pool_forwardPfiiiiiiS_S__param_0];
	ld.param.u32 	%r11, [_Z16max_pool_forwardPfiiiiiiS_S__param_1];
	ld.param.u32 	%r12, [_Z16max_pool_forwardPfiiiiiiS_S__param_2];
	ld.param.u32 	%r7, [_Z16max_pool_forwardPfiiiiiiS_S__param_3];
	ld.param.u32 	%r8, [_Z16max_pool_forwardPfiiiiiiS_S__param_4];
	ld.param.u32 	%r9, [_Z16max_pool_forwardPfiiiiiiS_S__param_5];
	ld.param.u32 	%r10, [_Z16max_pool_forwardPfiiiiiiS_S__param_6];
	ld.param.u64 	%rd5, [_Z16max_pool_forwardPfiiiiiiS_S__param_7];
	ld.param.u64 	%rd6, [_Z16max_pool_forwardPfiiiiiiS_S__param_8];
	mul.lo.s32 	%r13, %r12, %r11;
	mul.lo.s32 	%r14, %r13, %r9;
	mul.lo.s32 	%r1, %r14, %r10;
	mov.u32 	%r15, %ctaid.x;
	mov.u32 	%r2, %ntid.x;
	mov.u32 	%r16, %tid.x;
	mad.lo.s32 	%r41, %r15, %r2, %r16;
	setp.ge.s32 	%p1, %r41, %r1;
	@%p1 bra 	$L__BB0_3;
	mov.u32 	%r17, %nctaid.x;
	mul.lo.s32 	%r4, %r2, %r17;
	cvta.to.global.u64 	%rd1, %rd4;
	cvta.to.global.u64 	%rd2, %rd5;
	cvta.to.global.u64 	%rd3, %rd6;
	mul.wide.s32 	%rd9, %r8, 4;
$L__BB0_2:
	div.s32 	%r18, %r41, %r10;
	div.s32 	%r19, %r18, %r9;
	mul.lo.s32 	%r20, %r19, %r9;
	sub.s32 	%r21, %r18, %r20;
	mul.lo.s32 	%r22, %r18, %r10;
	sub.s32 	%r23, %r41, %r22;
	shl.b32 	%r24, %r23, 1;
	shl.b32 	%r25, %r21, 1;
	mad.lo.s32 	%r26, %r19, %r7, %r25;
	mad.lo.s32 	%r27, %r26, %r8, %r24;
	mul.wide.s32 	%rd7, %r27, 4;
	add.s64 	%rd8, %rd1, %rd7;
	ld.global.f32 	%f1, [%rd8];
	cvt.rzi.s32.f32 	%r28, %f1;
	add.s32 	%r29, %r27, 1;
	ld.global.f32 	%f2, [%rd8+4];
	cvt.rn.f32.s32 	%f3, %r28;
	setp.gt.f32 	%p2, %f2, %f3;
	cvt.rzi.s32.f32 	%r30, %f2;
	selp.b32 	%r31, %r30, %r28, %p2;
	selp.b32 	%r32, %r29, %r27, %p2;
	add.s32 	%r33, %r27, %r8;
	add.s64 	%rd10, %rd8, %rd9;
	ld.global.f32 	%f4, [%rd10];
	cvt.rn.f32.s32 	%f5, %r31;
	setp.gt.f32 	%p3, %f4, %f5;
	cvt.rzi.s32.f32 	%r34, %f4;
	selp.b32 	%r35, %r34, %r31, %p3;
	selp.b32 	%r36, %r33, %r32, %p3;
	add.s32 	%r37, %r29, %r8;
	ld.global.f32 	%f6, [%rd10+4];
	cvt.rn.f32.s32 	%f7, %r35;
	setp.gt.f32 	%p4, %f6, %f7;
	cvt.rzi.s32.f32 	%r38, %f6;
	selp.b32 	%r39, %r38, %r35, %p4;
	selp.b32 	%r40, %r37, %r36, %p4;
	cvt.rn.f32.s32 	%f8, %r39;
	mul.wide.s32 	%rd11, %r41, 4;
	add.s64 	%rd12, %rd2, %rd11;
	st.global.f32 	[%rd12], %f8;
	cvt.rn.f32.s32 	%f9, %r40;
	add.s64 	%rd13, %rd3, %rd11;
	st.global.f32 	[%rd13], %f9;
	add.s32 	%r41, %r41, %r4;
	setp.lt.s32 	%p5, %r41, %r1;
	@%p5 bra 	$L__BB0_2;
$L__BB0_3:
	ret;

}
	// .globl	_Z17max_pool_backwardPfiiiiiiS_S_S_S_
.visible .entry _Z17max_pool_backwardPfiiiiiiS_S_S_S_(
	.param .u64 .ptr .align 1 _Z17max_pool_backwardPfiiiiiiS_S_S_S__param_0,
	.param .u32 _Z17max_pool_backwardPfiiiiiiS_S_S_S__param_1,
	.param .u32 _Z17max_pool_backwardPfiiiiiiS_S_S_S__param_2,
	.param .u32 _Z17max_pool_backwardPfiiiiiiS_S_S_S__param_3,
	.param .u32 _Z17max_pool_backwardPfiiiiiiS_S_S_S__param_4,
	.param .u32 _Z17max_pool_backwardPfiiiiiiS_S_S_S__param_5,
	.param .u32 _Z17max_pool_backwardPfiiiiiiS_S_S_S__param_6,
	.param .u64 .ptr .align 1 _Z17max_pool_backwardPfiiiiiiS_S_S_S__param_7,
	.param .u64 .ptr .align 1 _Z17max_pool_backwardPfiiiiiiS_S_S_S__param_8,
	.param .u64 .ptr .align 1 _Z17max_pool_backwardPfiiiiiiS_S_S_S__param_9,
	.param .u64 .ptr .align 1 _Z17max_pool_backwardPfiiiiiiS_S_S_S__param_10
)
{
	.reg .pred 	%p<3>;
	.reg .b32 	%r<18>;
	.reg .b32 	%f<5>;
	.reg .b64 	%rd<15>;

	ld.param.u64 	%rd5, [_Z17max_pool_backwardPfiiiiiiS_S_S_S__param_0];
	ld.param.u32 	%r8, [_Z17max_pool_backwardPfiiiiiiS_S_S_S__param_1];
	ld.param.u32 	%r9, [_Z17max_pool_backwardPfiiiiiiS_S_S_S__param_2];
	ld.param.u32 	%r10, [_Z17max_pool_backwardPfiiiiiiS_S_S_S__param_5];
	ld.param.u32 	%r7, [_Z17max_pool_backwardPfiiiiiiS_S_S_S__param_6];
	ld.param.u64 	%rd6, [_Z17max_pool_backwardPfiiiiiiS_S_S_S__param_8];
	ld.param.u64 	%rd7, [_Z17max_pool_backwardPfiiiiiiS_S_S_S__param_9];
	ld.param.u64 	%rd8, [_Z17max_pool_backwardPfiiiiiiS_S_S_S__param_10];
	mul.lo.s32 	%r11, %r9, %r8;
	mul.lo.s32 	%r12, %r11, %r10;
	mul.lo.s32 	%r1, %r12, %r7;
	mov.u32 	%r13, %ctaid.x;
	mov.u32 	%r2, %ntid.x;
	mov.u32 	%r14, %tid.x;
	mad.lo.s32 	%r17, %r13, %r2, %r14;
	setp.ge.s32 	%p1, %r17, %r1;
	@%p1 bra 	$L__BB1_3;
	mov.u32 	%r15, %nctaid.x;
	mul.lo.s32 	%r4, %r2, %r15;
	cvta.to.global.u64 	%rd1, %rd7;
	cvta.to.global.u64 	%rd2, %rd6;
	cvta.to.global.u64 	%rd3, %rd5;
	cvta.to.global.u64 	%rd4, %rd8;
$L__BB1_2:
	mul.wide.s32 	%rd9, %r17, 4;
	add.s64 	%rd10, %rd1, %rd9;
	ld.global.f32 	%f1, [%rd10];
	add.s64 	%rd11, %rd2, %rd9;
	ld.global.f32 	%f2, [%rd11];
	cvt.rzi.s32.f32 	%r16, %f2;
	mul.wide.s32 	%rd12, %r16, 4;
	add.s64 	%rd13, %rd3, %rd12;
	ld.global.f32 	%f3, [%rd13];
	mul.f32 	%f4, %f1, %f3;
	add.s64 	%rd14, %rd4, %rd12;
	st.global.f32 	[%rd14], %f4;
	add.s32 	%r17, %r17, %r4;
	setp.lt.s32 	%p2, %r17, %r1;
	@%p2 bra 	$L__BB1_2;
$L__BB1_3:
	ret;

}


// ===== COMPILED SASS (sm_100) =====

	.target	sm_100

	.elftype	@"ET_EXEC"


//--------------------- .note.nv.tkinfo           --------------------------
	.section	.note.nv.tkinfo,"",@"SHT_NOTE"
	.sectionflags	@"SHF_NOTE_NV_TKINFO"
	.tkinfo
        /*0018*/ 	.word	0x00000002
        /*0030*/ 	.string	""
        /*0030*/ 	.string	"ptxas"
        /*0030*/ 	.string	"Cuda compilation tools, release 13.0, V13.0.88"
        /*0030*/ 	.string	"Build cuda_13.0.r13.0/compiler.36424714_0"
        /*0030*/ 	.string	"-arch sm_100 -m 64 "



//--------------------- .note.nv.cuinfo           --------------------------
	.section	.note.nv.cuinfo,"",@"SHT_NOTE"
	.sectionflags	@"SHF_NOTE_NV_CUINFO"
        /*0018*/ 	.short	0x0002
        /*001a*/ 	.short	0x0064
        /*001c*/ 	.short	0x0082
	.zero		2


//--------------------- .nv.info                  --------------------------
	.section	.nv.info,"",@"SHT_CUDA_INFO"
	.align	4


	//----- nvinfo : EIATTR_REGCOUNT
	.align		4
        /*0000*/ 	.byte	0x04, 0x2f
        /*0002*/ 	.short	(.L_1 - .L_0)
	.align		4
.L_0:
        /*0004*/ 	.word	index@(_Z16max_pool_forwardPfiiiiiiS_S_)
        /*0008*/ 	.word	0x0000001e


	//----- nvinfo : EIATTR_FRAME_SIZE
	.align		4
.L_1:
        /*000c*/ 	.byte	0x04, 0x11
        /*000e*/ 	.short	(.L_3 - .L_2)
	.align		4
.L_2:
        /*0010*/ 	.word	index@(_Z16max_pool_forwardPfiiiiiiS_S_)
        /*0014*/ 	.word	0x00000000


	//----- nvinfo : EIATTR_REGCOUNT
	.align		4
.L_3:
        /*0018*/ 	.byte	0x04, 0x2f
        /*001a*/ 	.short	(.L_5 - .L_4)
	.align		4
.L_4:
        /*001c*/ 	.word	index@(_Z17max_pool_backwardPfiiiiiiS_S_S_S_)
        /*0020*/ 	.word	0x00000018


	//----- nvinfo : EIATTR_FRAME_SIZE
	.align		4
.L_5:
        /*0024*/ 	.byte	0x04, 0x11
        /*0026*/ 	.short	(.L_7 - .L_6)
	.align		4
.L_6:
        /*0028*/ 	.word	index@(_Z17max_pool_backwardPfiiiiiiS_S_S_S_)
        /*002c*/ 	.word	0x00000000


	//----- nvinfo : EIATTR_MIN_STACK_SIZE
	.align		4
.L_7:
        /*0030*/ 	.byte	0x04, 0x12
        /*0032*/ 	.short	(.L_9 - .L_8)
	.align		4
.L_8:
        /*0034*/ 	.word	index@(_Z17max_pool_backwardPfiiiiiiS_S_S_S_)
        /*0038*/ 	.word	0x00000000


	//----- nvinfo : EIATTR_MIN_STACK_SIZE
	.align		4
.L_9:
        /*003c*/ 	.byte	0x04, 0x12
        /*003e*/ 	.short	(.L_11 - .L_10)
	.align		4
.L_10:
        /*0040*/ 	.word	index@(_Z16max_pool_forwardPfiiiiiiS_S_)
        /*0044*/ 	.word	0x00000000
.L_11:


//--------------------- .nv.compat                --------------------------
	.section	.nv.compat,"",@"SHT_CUDA_COMPAT_INFO"
	.align	4
        /*0000*/ 	.byte	0x02, 0x09, 0x00, 0x00, 0x02, 0x02, 0x01, 0x00, 0x02, 0x05, 0x05, 0x00, 0x03, 0x07, 0x01, 0x01
        /*0010*/ 	.byte	0x02, 0x03, 0x00, 0x00, 0x02, 0x06, 0x01, 0x00, 0x04, 0x0b, 0x08, 0x00, 0x09, 0x00, 0x00, 0x00
        /*0020*/ 	.byte	0x00, 0x00, 0x00, 0x00


//--------------------- .nv.info._Z17max_pool_backwardPfiiiiiiS_S_S_S_ --------------------------
	.section	.nv.info._Z17max_pool_backwardPfiiiiiiS_S_S_S_,"",@"SHT_CUDA_INFO"
	.sectionflags	@""
	.align	4


	//----- nvinfo : EIATTR_CUDA_API_VERSION
	.align		4
        /*0000*/ 	.byte	0x04, 0x37
        /*0002*/ 	.short	(.L_13 - .L_12)
.L_12:
        /*0004*/ 	.word	0x00000082


	//----- nvinfo : EIATTR_KPARAM_INFO
	.align		4
.L_13:
        /*0008*/ 	.byte	0x04, 0x17
        /*000a*/ 	.short	(.L_15 - .L_14)
.L_14:
        /*000c*/ 	.word	0x00000000
        /*0010*/ 	.short	0x000a
        /*0012*/ 	.short	0x0038
        /*0014*/ 	.byte	0x00, 0xf5, 0x21, 0x00


	//----- nvinfo : EIATTR_KPARAM_INFO
	.align		4
.L_15:
        /*0018*/ 	.byte	0x04, 0x17
        /*001a*/ 	.short	(.L_17 - .L_16)
.L_16:
        /*001c*/ 	.word	0x00000000
        /*0020*/ 	.short	0x0009
        /*0022*/ 	.short	0x0030
        /*0024*/ 	.byte	0x00, 0xf5, 0x21, 0x00


	//----- nvinfo : EIATTR_KPARAM_INFO
	.align		4
.L_17:
        /*0028*/ 	.byte	0x04, 0x17
        /*002a*/ 	.short	(.L_19 - .L_18)
.L_18:
        /*002c*/ 	.word	0x00000000
        /*0030*/ 	.short	0x0008
        /*0032*/ 	.short	0x0028
        /*0034*/ 	.byte	0x00, 0xf5, 0x21, 0x00


	//----- nvinfo : EIATTR_KPARAM_INFO
	.align		4
.L_19:
        /*0038*/ 	.byte	0x04, 0x17
        /*003a*/ 	.short	(.L_21 - .L_20)
.L_20:
        /*003c*/ 	.word	0x00000000
        /*0040*/ 	.short	0x0007
        /*0042*/ 	.short	0x0020
        /*0044*/ 	.byte	0x00, 0xf5, 0x21, 0x00


	//----- nvinfo : EIATTR_KPARAM_INFO
	.align		4
.L_21:
        /*0048*/ 	.byte	0x04, 0x17
        /*004a*/ 	.short	(.L_23 - .L_22)
.L_22:
        /*004c*/ 	.word	0x00000000
        /*0050*/ 	.short	0x0006
        /*0052*/ 	.short	0x001c
        /*0054*/ 	.byte	0x00, 0xf0, 0x11, 0x00


	//----- nvinfo : EIATTR_KPARAM_INFO
	.align		4
.L_23:
        /*0058*/ 	.byte	0x04, 0x17
        /*005a*/ 	.short	(.L_25 - .L_24)
.L_24:
        /*005c*/ 	.word	0x00000000
        /*0060*/ 	.short	0x0005
        /*0062*/ 	.short	0x0018
        /*0064*/ 	.byte	0x00, 0xf0, 0x11, 0x00


	//----- nvinfo : EIATTR_KPARAM_INFO
	.align		4
.L_25:
        /*0068*/ 	.byte	0x04, 0x17
        /*006a*/ 	.short	(.L_27 - .L_26)
.L_26:
        /*006c*/ 	.word	0x00000000
        /*0070*/ 	.short	0x0004
        /*0072*/ 	.short	0x0014
        /*0074*/ 	.byte	0x00, 0xf0, 0x11, 0x00


	//----- nvinfo : EIATTR_KPARAM_INFO
	.align		4
.L_27:
        /*0078*/ 	.byte	0x04, 0x17
        /*007a*/ 	.short	(.L_29 - .L_28)
.L_28:
        /*007c*/ 	.word	0x00000000
        /*0080*/ 	.short	0x0003
        /*0082*/ 	.short	0x0010
        /*0084*/ 	.byte	0x00, 0xf0, 0x11, 0x00


	//----- nvinfo : EIATTR_KPARAM_INFO
	.align		4
.L_29:
        /*0088*/ 	.byte	0x04, 0x17
        /*008a*/ 	.short	(.L_31 - .L_30)
.L_30:
        /*008c*/ 	.word	0x00000000
        /*0090*/ 	.short	0x0002
        /*0092*/ 	.short	0x000c
        /*0094*/ 	.byte	0x00, 0xf0, 0x11, 0x00


	//----- nvinfo : EIATTR_KPARAM_INFO
	.align		4
.L_31:
        /*0098*/ 	.byte	0x04, 0x17
        /*009a*/ 	.short	(.L_33 - .L_32)
.L_32:
        /*009c*/ 	.word	0x00000000
        /*00a0*/ 	.short	0x0001
        /*00a2*/ 	.short	0x0008
        /*00a4*/ 	.byte	0x00, 0xf0, 0x11, 0x00


	//----- nvinfo : EIATTR_KPARAM_INFO
	.align		4
.L_33:
        /*00a8*/ 	.byte	0x04, 0x17
        /*00aa*/ 	.short	(.L_35 - .L_34)
.L_34:
        /*00ac*/ 	.word	0x00000000
        /*00b0*/ 	.short	0x0000
        /*00b2*/ 	.short	0x0000
        /*00b4*/ 	.byte	0x00, 0xf5, 0x21, 0x00


	//----- nvinfo : EIATTR_SPARSE_MMA_MASK
	.align		4
.L_35:
        /*00b8*/ 	.byte	0x03, 0x50
        /*00ba*/ 	.short	0x0000


	//----- nvinfo : EIATTR_MAXREG_COUNT
	.align		4
        /*00bc*/ 	.byte	0x03, 0x1b
        /*00be*/ 	.short	0x00ff


	//----- nvinfo : EIATTR_MERCURY_ISA_VERSION
	.align		4
        /*00c0*/ 	.byte	0x03, 0x5f
        /*00c2*/ 	.short	0x0101


	//----- nvinfo : EIATTR_VRC_CTA_INIT_COUNT
	.align		4
        /*00c4*/ 	.byte	0x02, 0x4a
	.zero		1
	.zero		1


	//----- nvinfo : EIATTR_EXIT_INSTR_OFFSETS
	.align		4
        /*00c8*/ 	.byte	0x04, 0x1c
        /*00ca*/ 	.short	(.L_37 - .L_36)


	//   ....[0]....
.L_36:
        /*00cc*/ 	.word	0x000000b0


	//   ....[1]....
        /*00d0*/ 	.word	0x00000200


	//----- nvinfo : EIATTR_CRS_STACK_SIZE
	.align		4
.L_37:
        /*00d4*/ 	.byte	0x04, 0x1e
        /*00d6*/ 	.short	(.L_39 - .L_38)
.L_38:
        /*00d8*/ 	.word	0x00000000


	//----- nvinfo : EIATTR_CBANK_PARAM_SIZE
	.align		4
.L_39:
        /*00dc*/ 	.byte	0x03, 0x19
        /*00de*/ 	.short	0x0040


	//----- nvinfo : EIATTR_PARAM_CBANK
	.align		4
        /*00e0*/ 	.byte	0x04, 0x0a
        /*00e2*/ 	.short	(.L_41 - .L_40)
	.align		4
.L_40:
        /*00e4*/ 	.word	index@(.nv.constant0._Z17max_pool_backwardPfiiiiiiS_S_S_S_)
        /*00e8*/ 	.short	0x0380
        /*00ea*/ 	.short	0x0040


	//----- nvinfo : EIATTR_SW_WAR
	.align		4
.L_41:
        /*00ec*/ 	.byte	0x04, 0x36
        /*00ee*/ 	.short	(.L_43 - .L_42)
.L_42:
        /*00f0*/ 	.word	0x00000008
.L_43:


//--------------------- .nv.info._Z16max_pool_forwardPfiiiiiiS_S_ --------------------------
	.section	.nv.info._Z16max_pool_forwardPfiiiiiiS_S_,"",@"SHT_CUDA_INFO"
	.sectionflags	@""
	.align	4


	//----- nvinfo : EIATTR_CUDA_API_VERSION
	.align		4
        /*0000*/ 	.byte	0x04, 0x37
        /*0002*/ 	.short	(.L_45 - .L_44)
.L_44:
        /*0004*/ 	.word	0x00000082


	//----- nvinfo : EIATTR_KPARAM_INFO
	.align		4
.L_45:
        /*0008*/ 	.byte	0x04, 0x17
        /*000a*/ 	.short	(.L_47 - .L_46)
.L_46:
        /*000c*/ 	.word	0x00000000
        /*0010*/ 	.short	0x0008
        /*0012*/ 	.short	0x0028
        /*0014*/ 	.byte	0x00, 0xf5, 0x21, 0x00


	//----- nvinfo : EIATTR_KPARAM_INFO
	.align		4
.L_47:
        /*0018*/ 	.byte	0x04, 0x17
        /*001a*/ 	.short	(.L_49 - .L_48)
.L_48:
        /*001c*/ 	.word	0x00000000
        /*0020*/ 	.short	0x0007
        /*0022*/ 	.short	0x0020
        /*0024*/ 	.byte	0x00, 0xf5, 0x21, 0x00


	//----- nvinfo : EIATTR_KPARAM_INFO
	.align		4
.L_49:
        /*0028*/ 	.byte	0x04, 0x17
        /*002a*/ 	.short	(.L_51 - .L_50)
.L_50:
        /*002c*/ 	.word	0x00000000
        /*0030*/ 	.short	0x0006
        /*0032*/ 	.short	0x001c
        /*0034*/ 	.byte	0x00, 0xf0, 0x11, 0x00


	//----- nvinfo : EIATTR_KPARAM_INFO
	.align		4
.L_51:
        /*0038*/ 	.byte	0x04, 0x17
        /*003a*/ 	.short	(.L_53 - .L_52)
.L_52:
        /*003c*/ 	.word	0x00000000
        /*0040*/ 	.short	0x0005
        /*0042*/ 	.short	0x0018
        /*0044*/ 	.byte	0x00, 0xf0, 0x11, 0x00


	//----- nvinfo : EIATTR_KPARAM_INFO
	.align		4
.L_53:
        /*0048*/ 	.byte	0x04, 0x17
        /*004a*/ 	.short	(.L_55 - .L_54)
.L_54:
        /*004c*/ 	.word	0x00000000
        /*0050*/ 	.short	0x0004
        /*0052*/ 	.short	0x0014
        /*0054*/ 	.byte	0x00, 0xf0, 0x11, 0x00


	//----- nvinfo : EIATTR_KPARAM_INFO
	.align		4
.L_55:
        /*0058*/ 	.byte	0x04, 0x17
        /*005a*/ 	.short	(.L_57 - .L_56)
.L_56:
        /*005c*/ 	.word	0x00000000
        /*0060*/ 	.short	0x0003
        /*0062*/ 	.short	0x0010
        /*0064*/ 	.byte	0x00, 0xf0, 0x11, 0x00


	//----- nvinfo : EIATTR_KPARAM_INFO
	.align		4
.L_57:
        /*0068*/ 	.byte	0x04, 0x17
        /*006a*/ 	.short	(.L_59 - .L_58)
.L_58:
        /*006c*/ 	.word	0x00000000
        /*0070*/ 	.short	0x0002
        /*0072*/ 	.short	0x000c
        /*0074*/ 	.byte	0x00, 0xf0, 0x11, 0x00


	//----- nvinfo : EIATTR_KPARAM_INFO
	.align		4
.L_59:
        /*0078*/ 	.byte	0x04, 0x17
        /*007a*/ 	.short	(.L_61 - .L_60)
.L_60:
        /*007c*/ 	.word	0x00000000
        /*0080*/ 	.short	0x0001
        /*0082*/ 	.short	0x0008
        /*0084*/ 	.byte	0x00, 0xf0, 0x11, 0x00


	//----- nvinfo : EIATTR_KPARAM_INFO
	.align		4
.L_61:
        /*0088*/ 	.byte	0x04, 0x17
        /*008a*/ 	.short	(.L_63 - .L_62)
.L_62:
        /*008c*/ 	.word	0x00000000
        /*0090*/ 	.short	0x0000
        /*0092*/ 	.short	0x0000
        /*0094*/ 	.byte	0x00, 0xf5, 0x21, 0x00


	//----- nvinfo : EIATTR_SPARSE_MMA_MASK
	.align		4
.L_63:
        /*0098*/ 	.byte	0x03, 0x50
        /*009a*/ 	.short	0x0000


	//----- nvinfo : EIATTR_MAXREG_COUNT
	.align		4
        /*009c*/ 	.byte	0x03, 0x1b
        /*009e*/ 	.short	0x00ff


	//----- nvinfo : EIATTR_MERCURY_ISA_VERSION
	.align		4
        /*00a0*/ 	.byte	0x03, 0x5f
        /*00a2*/ 	.short	0x0101


	//----- nvinfo : EIATTR_VRC_CTA_INIT_COUNT
	.align		4
        /*00a4*/ 	.byte	0x02, 0x4a
	.zero		1
	.zero		1


	//----- nvinfo : EIATTR_EXIT_INSTR_OFFSETS
	.align		4
        /*00a8*/ 	.byte	0x04, 0x1c
        /*00aa*/ 	.short	(.L_65 - .L_64)


	//   ....[0]....
.L_64:
        /*00ac*/ 	.word	0x000000b0


	//   ....[1]....
        /*00b0*/ 	.word	0x000006b0


	//----- nvinfo : EIATTR_CRS_STACK_SIZE
	.align		4
.L_65:
        /*00b4*/ 	.byte	0x04, 0x1e
        /*00b6*/ 	.short	(.L_67 - .L_66)
.L_66:
        /*00b8*/ 	.word	0x00000000


	//----- nvinfo : EIATTR_CBANK_PARAM_SIZE
	.align		4
.L_67:
        /*00bc*/ 	.byte	0x03, 0x19
        /*00be*/ 	.short	0x0030


	//----- nvinfo : EIATTR_PARAM_CBANK
	.align		4
        /*00c0*/ 	.byte	0x04, 0x0a
        /*00c2*/ 	.short	(.L_69 - .L_68)
	.align		4
.L_68:
        /*00c4*/ 	.word	index@(.nv.constant0._Z16max_pool_forwardPfiiiiiiS_S_)
        /*00c8*/ 	.short	0x0380
        /*00ca*/ 	.short	0x0030


	//----- nvinfo : EIATTR_SW_WAR
	.align		4
.L_69:
        /*00cc*/ 	.byte	0x04, 0x36
        /*00ce*/ 	.short	(.L_71 - .L_70)
.L_70:
        /*00d0*/ 	.word	0x00000008
.L_71:


//--------------------- .nv.callgraph             --------------------------
	.section	.nv.callgraph,"",@"SHT_CUDA_CALLGRAPH"
	.align	4
	.sectionentsize	8
	.align		4
        /*0000*/ 	.word	0x00000000
	.align		4
        /*0004*/ 	.word	0xffffffff
	.align		4
        /*0008*/ 	.word	0x00000000
	.align		4
        /*000c*/ 	.word	0xfffffffe
	.align		4
        /*0010*/ 	.word	0x00000000
	.align		4
        /*0014*/ 	.word	0xfffffffd
	.align		4
        /*0018*/ 	.word	0x00000000
	.align		4
        /*001c*/ 	.word	0xfffffffc


//--------------------- .text._Z17max_pool_backwardPfiiiiiiS_S_S_S_ --------------------------
	.section	.text._Z17max_pool_backwardPfiiiiiiS_S_S_S_,"ax",@progbits
	.align	128
        .global         _Z17max_pool_backwardPfiiiiiiS_S_S_S_
        .type           _Z17max_pool_backwardPfiiiiiiS_S_S_S_,@function
        .size           _Z17max_pool_backwardPfiiiiiiS_S_S_S_,(.L_x_4 - _Z17max_pool_backwardPfiiiiiiS_S_S_S_)
        .other          _Z17max_pool_backwardPfiiiiiiS_S_S_S_,@"STO_CUDA_ENTRY STV_DEFAULT"
_Z17max_pool_backwardPfiiiiiiS_S_S_S_:
.text._Z17max_pool_backwardPfiiiiiiS_S_S_S_:
[----:B------:R-:W-:Y:S01]  /*0000*/  LDC R1, c[0x0][0x37c] ;  /* 0x0000df00ff017b82 */ /* 0x000fe20000000800 */
[----:B------:R-:W0:Y:S01]  /*0010*/  S2R R0, SR_TID.X ;  /* 0x0000000000007919 */ /* 0x000e220000002100 */
[----:B------:R-:W1:Y:S06]  /*0020*/  LDCU.64 UR4, c[0x0][0x388] ;  /* 0x00007100ff0477ac */ /* 0x000e6c0008000a00 */
[----:B------:R-:W0:Y:S01]  /*0030*/  S2UR UR8, SR_CTAID.X ;  /* 0x00000000000879c3 */ /* 0x000e220000002500 */
[----:B------:R-:W2:Y:S07]  /*0040*/  LDCU.64 UR6, c[0x0][0x398] ;  /* 0x00007300ff0677ac */ /* 0x000eae0008000a00 */
[----:B------:R-:W0:Y:S01]  /*0050*/  LDC R19, c[0x0][0x360] ;  /* 0x0000d800ff137b82 */ /* 0x000e220000000800 */
[----:B-1----:R-:W-:-:S04]  /*0060*/  UIMAD UR4, UR5, UR4, URZ ;  /* 0x00000004050472a4 */ /* 0x002fc8000f8e02ff */
[----:B--2---:R-:W-:-:S04]  /*0070*/  UIMAD UR4, UR4, UR6, URZ ;  /* 0x00000006040472a4 */ /* 0x004fc8000f8e02ff */
[----:B------:R-:W-:Y:S01]  /*0080*/  UIMAD UR4, UR4, UR7, URZ ;  /* 0x00000007040472a4 */ /* 0x000fe2000f8e02ff */
[----:B0-----:R-:W-:-:S05]  /*0090*/  IMAD R0, R19, UR8, R0 ;  /* 0x0000000813007c24 */ /* 0x001fca000f8e0200 */
[----:B------:R-:W-:-:S13]  /*00a0*/  ISETP.GE.AND P0, PT, R0, UR4, PT ;  /* 0x0000000400007c0c */ /* 0x000fda000bf06270 */
[----:B------:R-:W-:Y:S05]  /*00b0*/  @P0 EXIT ;  /* 0x000000000000094d */ /* 0x000fea0003800000 */
[----:B------:R-:W0:Y:S01]  /*00c0*/  LDC.64 R2, c[0x0][0x3a8] ;  /* 0x0000ea00ff027b82 */ /* 0x000e220000000a00 */
[----:B------:R-:W1:Y:S01]  /*00d0*/  LDCU UR5, c[0x0][0x370] ;  /* 0x00006e00ff0577ac */ /* 0x000e620008000800 */
[----:B------:R-:W2:Y:S06]  /*00e0*/  LDCU.64 UR6, c[0x0][0x358] ;  /* 0x00006b00ff0677ac */ /* 0x000eac0008000a00 */
[----:B------:R-:W3:Y:S08]  /*00f0*/  LDC.64 R4, c[0x0][0x380] ;  /* 0x0000e000ff047b82 */ /* 0x000ef00000000a00 */
[----:B------:R-:W4:Y:S01]  /*0100*/  LDC.64 R6, c[0x0][0x3b0] ;  /* 0x0000ec00ff067b82 */ /* 0x000f220000000a00 */
[----:B-1----:R-:W-:-:S07]  /*0110*/  IMAD R19, R19, UR5, RZ ;  /* 0x0000000513137c24 */ /* 0x002fce000f8e02ff */
[----:B--2---:R-:W1:Y:S02]  /*0120*/  LDC.64 R8, c[0x0][0x3b8] ;  /* 0x0000ee00ff087b82 */ /* 0x004e640000000a00 */
.L_x_0:
[----:B0-----:R-:W-:-:S06]  /*0130*/  IMAD.WIDE R12, R0, 0x4, R2 ;  /* 0x00000004000c7825 */ /* 0x001fcc00078e0202 */
[----:B--2---:R-:W2:Y:S01]  /*0140*/  LDG.E R12, desc[UR6][R12.64] ;  /* 0x000000060c0c7981 */ /* 0x004ea2000c1e1900 */
[----:B----4-:R-:W-:-:S06]  /*0150*/  IMAD.WIDE R10, R0, 0x4, R6 ;  /* 0x00000004000a7825 */ /* 0x010fcc00078e0206 */
[----:B------:R-:W4:Y:S01]  /*0160*/  LDG.E R10, desc[UR6][R10.64] ;  /* 0x000000060a0a7981 */ /* 0x000f22000c1e1900 */
[----:B--2---:R-:W3:Y:S02]  /*0170*/  F2I.TRUNC.NTZ R17, R12 ;  /* 0x0000000c00117305 */ /* 0x004ee4000020f100 */
[----:B---3--:R-:W-:-:S06]  /*0180*/  IMAD.WIDE R14, R17, 0x4, R4 ;  /* 0x00000004110e7825 */ /* 0x008fcc00078e0204 */
[----:B------:R-:W4:Y:S01]  /*0190*/  LDG.E R15, desc[UR6][R14.64] ;  /* 0x000000060e0f7981 */ /* 0x000f22000c1e1900 */
[----:B-1----:R-:W-:Y:S01]  /*01a0*/  IMAD.WIDE R16, R17, 0x4, R8 ;  /* 0x0000000411107825 */ /* 0x002fe200078e0208 */
[----:B------:R-:W-:-:S04]  /*01b0*/  IADD3 R0, PT, PT, R19, R0, RZ ;  /* 0x0000000013007210 */ /* 0x000fc80007ffe0ff */
[----:B------:R-:W-:Y:S01]  /*01c0*/  ISETP.GE.AND P0, PT, R0, UR4, PT ;  /* 0x0000000400007c0c */ /* 0x000fe2000bf06270 */
[----:B----4-:R-:W-:-:S05]  /*01d0*/  FMUL R21, R10, R15 ;  /* 0x0000000f0a157220 */ /* 0x010fca0000400000 */
[----:B------:R2:W-:Y:S07]  /*01e0*/  STG.E desc[UR6][R16.64], R21 ;  /* 0x0000001510007986 */ /* 0x0005ee000c101906 */
[----:B------:R-:W-:Y:S05]  /*01f0*/  @!P0 BRA `(.L_x_0) ;  /* 0xfffffffc00cc8947 */ /* 0x000fea000383ffff */
[----:B------:R-:W-:Y:S05]  /*0200*/  EXIT ;  /* 0x000000000000794d */ /* 0x000fea0003800000 */
.L_x_1:
[----:B------:R-:W-:-:S00]  /*0210*/  BRA `(.L_x_1) ;  /* 0xfffffffc00fc7947 */ /* 0x000fc0000383ffff */
[----:B------:R-:W-:-:S00]  /*0220*/  NOP ;  /* 0x0000000000007918 */ /* 0x000fc00000000000 */
        /* <DEDUP_REMOVED lines=13> */
.L_x_4:


//--------------------- .text._Z16max_pool_forwardPfiiiiiiS_S_ --------------------------
	.section	.text._Z16max_pool_forwardPfiiiiiiS_S_,"ax",@progbits
	.align	128
        .global         _Z16max_pool_forwardPfiiiiiiS_S_
        .type           _Z16max_pool_forwardPfiiiiiiS_S_,@function
        .size           _Z16max_pool_forwardPfiiiiiiS_S_,(.L_x_5 - _Z16max_pool_forwardPfiiiiiiS_S_)
        .other          _Z16max_pool_forwardPfiiiiiiS_S_,@"STO_CUDA_ENTRY STV_DEFAULT"
_Z16max_pool_forwardPfiiiiiiS_S_:
.text._Z16max_pool_forwardPfiiiiiiS_S_:
[----:B------:R-:W-:Y:S01]  /*0000*/  LDC R1, c[0x0][0x37c] ;  /* 0x0000df00ff017b82 */ /* 0x000fe20000000800 */
[----:B------:R-:W0:Y:S01]  /*0010*/  S2R R19, SR_TID.X ;  /* 0x0000000000137919 */ /* 0x000e220000002100 */
[----:B------:R-:W1:Y:S06]  /*0020*/  LDCU.64 UR4, c[0x0][0x388] ;  /* 0x00007100ff0477ac */ /* 0x000e6c0008000a00 */
[----:B------:R-:W2:Y:S08]  /*0030*/  LDC.64 R20, c[0x0][0x398] ;  /* 0x0000e600ff147b82 */ /* 0x000eb00000000a00 */
[----:B------:R-:W0:Y:S08]  /*0040*/  S2UR UR6, SR_CTAID.X ;  /* 0x00000000000679c3 */ /* 0x000e300000002500 */
[----:B------:R-:W0:Y:S01]  /*0050*/  LDC R18, c[0x0][0x360] ;  /* 0x0000d800ff127b82 */ /* 0x000e220000000800 */
[----:B-1----:R-:W-:-:S06]  /*0060*/  UIMAD UR4, UR5, UR4, URZ ;  /* 0x00000004050472a4 */ /* 0x002fcc000f8e02ff */
[----:B--2---:R-:W-:-:S04]  /*0070*/  IMAD R0, R20, UR4, RZ ;  /* 0x0000000414007c24 */ /* 0x004fc8000f8e02ff */
[----:B------:R-:W-:Y:S02]  /*0080*/  IMAD R0, R0, R21, RZ ;  /* 0x0000001500007224 */ /* 0x000fe400078e02ff */
[----:B0-----:R-:W-:-:S05]  /*0090*/  IMAD R19, R18, UR6, R19 ;  /* 0x0000000612137c24 */ /* 0x001fca000f8e0213 */
[----:B------:R-:W-:-:S13]  /*00a0*/  ISETP.GE.AND P0, PT, R19, R0, PT ;  /* 0x000000001300720c */ /* 0x000fda0003f06270 */
[----:B------:R-:W-:Y:S05]  /*00b0*/  @P0 EXIT ;  /* 0x000000000000094d */ /* 0x000fea0003800000 */
[----:B------:R-:W-:Y:S01]  /*00c0*/  IABS R14, R21 ;  /* 0x00000015000e7213 */ /* 0x000fe20000000000 */
[----:B------:R-:W0:Y:S01]  /*00d0*/  LDC R15, c[0x0][0x39c] ;  /* 0x0000e700ff0f7b82 */ /* 0x000e220000000800 */
[----:B------:R-:W1:Y:S01]  /*00e0*/  LDCU UR4, c[0x0][0x370] ;  /* 0x00006e00ff0477ac */ /* 0x000e620008000800 */
[----:B------:R-:W-:Y:S01]  /*00f0*/  ISETP.NE.AND P0, PT, R20, RZ, PT ;  /* 0x000000ff1400720c */ /* 0x000fe20003f05270 */
[----:B------:R-:W2:Y:S01]  /*0100*/  I2F.RP R12, R14 ;  /* 0x0000000e000c7306 */ /* 0x000ea20000209400 */
[----:B------:R-:W-:Y:S01]  /*0110*/  LOP3.LUT R20, RZ, R20, RZ, 0x33, !PT ;  /* 0x00000014ff147212 */ /* 0x000fe200078e33ff */
[----:B------:R-:W3:Y:S03]  /*0120*/  LDCU.64 UR6, c[0x0][0x358] ;  /* 0x00006b00ff0677ac */ /* 0x000ee60008000a00 */
[----:B------:R-:W4:Y:S08]  /*0130*/  LDC R16, c[0x0][0x398] ;  /* 0x0000e600ff107b82 */ /* 0x000f300000000800 */
[----:B------:R-:W0:Y:S01]  /*0140*/  LDC.64 R2, c[0x0][0x380] ;  /* 0x0000e000ff027b82 */ /* 0x000e220000000a00 */
[----:B--2---:R-:W2:Y:S01]  /*0150*/  MUFU.RCP R12, R12 ;  /* 0x0000000c000c7308 */ /* 0x004ea20000001000 */
[----:B-1----:R-:W-:-:S06]  /*0160*/  IMAD R18, R18, UR4, RZ ;  /* 0x0000000412127c24 */ /* 0x002fcc000f8e02ff */
[----:B------:R-:W1:Y:S08]  /*0170*/  LDC.64 R4, c[0x0][0x3a0] ;  /* 0x0000e800ff047b82 */ /* 0x000e700000000a00 */
[----:B------:R-:W0:Y:S01]  /*0180*/  LDC.64 R6, c[0x0][0x3a8] ;  /* 0x0000ea00ff067b82 */ /* 0x000e220000000a00 */
[----:B--2---:R-:W-:-:S04]  /*0190*/  VIADD R10, R12, 0xffffffe ;  /* 0x0ffffffe0c0a7836 */ /* 0x004fc80000000000 */
[----:B------:R2:W5:Y:S03]  /*01a0*/  F2I.FTZ.U32.TRUNC.NTZ R11, R10 ;  /* 0x0000000a000b7305 */ /* 0x000566000021f000 */
[----:B------:R-:W0:Y:S01]  /*01b0*/  LDC.64 R8, c[0x0][0x390] ;  /* 0x0000e400ff087b82 */ /* 0x000e220000000a00 */
[----:B--2---:R-:W-:Y:S02]  /*01c0*/  HFMA2 R10, -RZ, RZ, 0, 0 ;  /* 0x00000000ff0a7431 */ /* 0x004fe400000001ff */
[----:B-----5:R-:W-:-:S04]  /*01d0*/  IMAD.MOV R17, RZ, RZ, -R11 ;  /* 0x000000ffff117224 */ /* 0x020fc800078e0a0b */
[----:B------:R-:W-:-:S04]  /*01e0*/  IMAD R17, R17, R14, RZ ;  /* 0x0000000e11117224 */ /* 0x000fc800078e02ff */
[----:B---34-:R-:W-:-:S07]  /*01f0*/  IMAD.HI.U32 R17, R11, R17, R10 ;  /* 0x000000110b117227 */ /* 0x018fce00078e000a */
.L_x_2:
[----:B--2---:R-:W-:Y:S02]  /*0200*/  IABS R12, R16 ;  /* 0x00000010000c7213 */ /* 0x004fe40000000000 */
[----:B------:R-:W-:Y:S02]  /*0210*/  IABS R10, R19 ;  /* 0x00000013000a7213 */ /* 0x000fe40000000000 */
[----:B------:R-:W2:Y:S01]  /*0220*/  I2F.RP R21, R12 ;  /* 0x0000000c00157306 */ /* 0x000ea20000209400 */
[----:B0-----:R-:W-:Y:S02]  /*0230*/  IABS R22, R15 ;  /* 0x0000000f00167213 */ /* 0x001fe40000000000 */
[----:B------:R-:W-:-:S04]  /*0240*/  IMAD.HI.U32 R13, R17, R10, RZ ;  /* 0x0000000a110d7227 */ /* 0x000fc800078e00ff */
[----:B------:R-:W-:-:S04]  /*0250*/  IMAD.MOV R11, RZ, RZ, -R13 ;  /* 0x000000ffff0b7224 */ /* 0x000fc800078e0a0d */
[----:B------:R-:W-:Y:S01]  /*0260*/  IMAD R11, R22, R11, R10 ;  /* 0x0000000b160b7224 */ /* 0x000fe200078e020a */
[----:B------:R-:W-:Y:S01]  /*0270*/  LOP3.LUT R10, R19, R15, RZ, 0x3c, !PT ;  /* 0x0000000f130a7212 */ /* 0x000fe200078e3cff */
[----:B--2---:R-:W0:Y:S03]  /*0280*/  MUFU.RCP R21, R21 ;  /* 0x0000001500157308 */ /* 0x004e260000001000 */
[----:B------:R-:W-:Y:S02]  /*0290*/  ISETP.GT.U32.AND P3, PT, R14, R11, PT ;  /* 0x0000000b0e00720c */ /* 0x000fe40003f64070 */
[----:B------:R-:W-:Y:S01]  /*02a0*/  ISETP.GE.AND P2, PT, R10, RZ, PT ;  /* 0x000000ff0a00720c */ /* 0x000fe20003f46270 */
[----:B------:R-:W-:-:S10]  /*02b0*/  IMAD.MOV.U32 R10, RZ, RZ, RZ ;  /* 0x000000ffff0a7224 */ /* 0x000fd400078e00ff */
[----:B------:R-:W-:Y:S02]  /*02c0*/  @!P3 IMAD.IADD R11, R11, 0x1, -R22 ;  /* 0x000000010b0bb824 */ /* 0x000fe400078e0a16 */
[----:B------:R-:W-:Y:S01]  /*02d0*/  @!P3 VIADD R13, R13, 0x1 ;  /* 0x000000010d0db836 */ /* 0x000fe20000000000 */
[----:B0-----:R-:W-:Y:S02]  /*02e0*/  IADD3 R22, PT, PT, R21, 0xffffffe, RZ ;  /* 0x0ffffffe15167810 */ /* 0x001fe40007ffe0ff */
[----:B------:R-:W-:Y:S02]  /*02f0*/  ISETP.GE.U32.AND P1, PT, R11, R14, PT ;  /* 0x0000000e0b00720c */ /* 0x000fe40003f26070 */
[----:B------:R-:W0:Y:S01]  /*0300*/  F2I.FTZ.U32.TRUNC.NTZ R11, R22 ;  /* 0x00000016000b7305 */ /* 0x000e22000021f000 */
[----:B------:R-:W-:-:S10]  /*0310*/  ISETP.NE.AND P3, PT, R15, RZ, PT ;  /* 0x000000ff0f00720c */ /* 0x000fd40003f65270 */
[----:B------:R-:W-:Y:S01]  /*0320*/  @P1 VIADD R13, R13, 0x1 ;  /* 0x000000010d0d1836 */ /* 0x000fe20000000000 */
[----:B0-----:R-:W-:-:S03]  /*0330*/  IADD3 R21, PT, PT, RZ, -R11, RZ ;  /* 0x8000000bff157210 */ /* 0x001fc60007ffe0ff */
[----:B------:R-:W-:Y:S01]  /*0340*/  @!P2 IMAD.MOV R13, RZ, RZ, -R13 ;  /* 0x000000ffff0da224 */ /* 0x000fe200078e0a0d */
[----:B------:R-:W-:Y:S01]  /*0350*/  @!P3 LOP3.LUT R13, RZ, R15, RZ, 0x33, !PT ;  /* 0x0000000fff0db212 */ /* 0x000fe200078e33ff */
[----:B------:R-:W-:-:S03]  /*0360*/  IMAD R21, R21, R12, RZ ;  /* 0x0000000c15157224 */ /* 0x000fc600078e02ff */
[----:B------:R-:W-:Y:S01]  /*0370*/  IABS R22, R13 ;  /* 0x0000000d00167213 */ /* 0x000fe20000000000 */
[----:B------:R-:W-:-:S03]  /*0380*/  IMAD.HI.U32 R10, R11, R21, R10 ;  /* 0x000000150b0a7227 */ /* 0x000fc600078e000a */
[----:B------:R-:W-:-:S05]  /*0390*/  MOV R11, R22 ;  /* 0x00000016000b7202 */ /* 0x000fca0000000f00 */
[----:B------:R-:W-:-:S04]  /*03a0*/  IMAD.HI.U32 R10, R10, R11, RZ ;  /* 0x0000000b0a0a7227 */ /* 0x000fc800078e00ff */
[----:B------:R-:W-:-:S04]  /*03b0*/  IMAD.MOV R21, RZ, RZ, -R10 ;  /* 0x000000ffff157224 */ /* 0x000fc800078e0a0a */
[----:B------:R-:W-:-:S05]  /*03c0*/  IMAD R11, R12, R21, R11 ;  /* 0x000000150c0b7224 */ /* 0x000fca00078e020b */
[----:B------:R-:W-:-:S13]  /*03d0*/  ISETP.GT.U32.AND P2, PT, R12, R11, PT ;  /* 0x0000000b0c00720c */ /* 0x000fda0003f44070 */
[----:B------:R-:W-:Y:S01]  /*03e0*/  @!P2 IMAD.IADD R11, R11, 0x1, -R12 ;  /* 0x000000010b0ba824 */ /* 0x000fe200078e0a0c */
[----:B------:R-:W-:-:S04]  /*03f0*/  @!P2 IADD3 R10, PT, PT, R10, 0x1, RZ ;  /* 0x000000010a0aa810 */ /* 0x000fc80007ffe0ff */
[----:B------:R-:W-:Y:S01]  /*0400*/  ISETP.GE.U32.AND P1, PT, R11, R12, PT ;  /* 0x0000000c0b00720c */ /* 0x000fe20003f26070 */
[----:B------:R-:W-:Y:S01]  /*0410*/  IMAD.MOV R12, RZ, RZ, -R13 ;  /* 0x000000ffff0c7224 */ /* 0x000fe200078e0a0d */
[----:B------:R-:W-:-:S04]  /*0420*/  LOP3.LUT R11, R13, R16, RZ, 0x3c, !PT ;  /* 0x000000100d0b7212 */ /* 0x000fc800078e3cff */
[----:B------:R-:W-:-:S07]  /*0430*/  ISETP.GE.AND P3, PT, R11, RZ, PT ;  /* 0x000000ff0b00720c */ /* 0x000fce0003f66270 */
[----:B------:R-:W-:-:S06]  /*0440*/  @P1 VIADD R10, R10, 0x1 ;  /* 0x000000010a0a1836 */ /* 0x000fcc0000000000 */
[----:B------:R-:W-:-:S05]  /*0450*/  @!P3 IMAD.MOV R10, RZ, RZ, -R10 ;  /* 0x000000ffff0ab224 */ /* 0x000fca00078e0a0a */
[----:B------:R-:W-:-:S04]  /*0460*/  SEL R11, R20, R10, !P0 ;  /* 0x0000000a140b7207 */ /* 0x000fc80004000000 */
[----:B------:R-:W-:-:S05]  /*0470*/  IADD3 R10, PT, PT, -R11, RZ, RZ ;  /* 0x000000ff0b0a7210 */ /* 0x000fca0007ffe1ff */
[----:B------:R-:W-:Y:S02]  /*0480*/  IMAD R13, R16, R10, R13 ;  /* 0x0000000a100d7224 */ /* 0x000fe400078e020d */
[----:B------:R-:W-:Y:S02]  /*0490*/  IMAD R10, R15, R12, R19 ;  /* 0x0000000c0f0a7224 */ /* 0x000fe400078e0213 */
[----:B------:R-:W-:-:S03]  /*04a0*/  IMAD.SHL.U32 R13, R13, 0x2, RZ ;  /* 0x000000020d0d7824 */ /* 0x000fc600078e00ff */
[----:B------:R-:W-:Y:S01]  /*04b0*/  SHF.L.U32 R10, R10, 0x1, RZ ;  /* 0x000000010a0a7819 */ /* 0x000fe200000006ff */
[----:B------:R-:W-:-:S04]  /*04c0*/  IMAD R13, R11, R8, R13 ;  /* 0x000000080b0d7224 */ /* 0x000fc800078e020d */
[----:B------:R-:W-:-:S04]  /*04d0*/  IMAD R21, R13, R9, R10 ;  /* 0x000000090d157224 */ /* 0x000fc800078e020a */
[----:B------:R-:W-:-:S05]  /*04e0*/  IMAD.WIDE R10, R21, 0x4, R2 ;  /* 0x00000004150a7825 */ /* 0x000fca00078e0202 */
[----:B------:R-:W2:Y:S04]  /*04f0*/  LDG.E R23, desc[UR6][R10.64] ;  /* 0x000000060a177981 */ /* 0x000ea8000c1e1900 */
[----:B------:R-:W3:Y:S01]  /*0500*/  LDG.E R24, desc[UR6][R10.64+0x4] ;  /* 0x000004060a187981 */ /* 0x000ee2000c1e1900 */
[----:B------:R-:W-:-:S05]  /*0510*/  IMAD.WIDE R12, R9, 0x4, R10 ;  /* 0x00000004090c7825 */ /* 0x000fca00078e020a */
[----:B------:R-:W4:Y:S04]  /*0520*/  LDG.E R26, desc[UR6][R12.64] ;  /* 0x000000060c1a7981 */ /* 0x000f28000c1e1900 */
[----:B------:R0:W5:Y:S02]  /*0530*/  LDG.E R27, desc[UR6][R12.64+0x4] ;  /* 0x000004060c1b7981 */ /* 0x000164000c1e1900 */
[----:B0-----:R-:W-:Y:S01]  /*0540*/  IMAD.WIDE R12, R19, 0x4, R6 ;  /* 0x00000004130c7825 */ /* 0x001fe200078e0206 */
[----:B--2---:R-:W0:Y:S02]  /*0550*/  F2I.TRUNC.NTZ R22, R23 ;  /* 0x0000001700167305 */ /* 0x004e24000020f100 */
[----:B0-----:R-:W-:-:S04]  /*0560*/  I2FP.F32.S32 R25, R22 ;  /* 0x0000001600197245 */ /* 0x001fc80000201400 */
[----:B---3--:R-:W-:-:S13]  /*0570*/  FSETP.GT.AND P1, PT, R24, R25, PT ;  /* 0x000000191800720b */ /* 0x008fda0003f24000 */
[----:B------:R-:W0:Y:S02]  /*0580*/  @P1 F2I.TRUNC.NTZ R22, R24 ;  /* 0x0000001800161305 */ /* 0x000e24000020f100 */
[----:B0-----:R-:W-:-:S04]  /*0590*/  I2FP.F32.S32 R25, R22 ;  /* 0x0000001600197245 */ /* 0x001fc80000201400 */
[----:B----4-:R-:W-:-:S13]  /*05a0*/  FSETP.GT.AND P2, PT, R26, R25, PT ;  /* 0x000000191a00720b */ /* 0x010fda0003f44000 */
[----:B------:R-:W0:Y:S02]  /*05b0*/  @P2 F2I.TRUNC.NTZ R22, R26 ;  /* 0x0000001a00162305 */ /* 0x000e24000020f100 */
[----:B0-----:R-:W-:-:S04]  /*05c0*/  I2FP.F32.S32 R10, R22 ;  /* 0x00000016000a7245 */ /* 0x001fc80000201400 */
[----:B-----5:R-:W-:Y:S01]  /*05d0*/  FSETP.GT.AND P3, PT, R27, R10, PT ;  /* 0x0000000a1b00720b */ /* 0x020fe20003f64000 */
[----:B------:R-:W-:-:S05]  /*05e0*/  VIADD R10, R21, 0x1 ;  /* 0x00000001150a7836 */ /* 0x000fca0000000000 */
[----:B------:R-:W-:Y:S02]  /*05f0*/  SEL R23, R10, R21, P1 ;  /* 0x000000150a177207 */ /* 0x000fe40000800000 */
[----:B------:R-:W-:-:S05]  /*0600*/  @P2 IADD3 R23, PT, PT, R21, R9, RZ ;  /* 0x0000000915172210 */ /* 0x000fca0007ffe0ff */
[----:B------:R-:W0:Y:S01]  /*0610*/  @P3 F2I.TRUNC.NTZ R22, R27 ;  /* 0x0000001b00163305 */ /* 0x000e22000020f100 */
[----:B------:R-:W-:Y:S02]  /*0620*/  @P3 IMAD.IADD R23, R10, 0x1, R9 ;  /* 0x000000010a173824 */ /* 0x000fe400078e0209 */
[----:B-1----:R-:W-:Y:S01]  /*0630*/  IMAD.WIDE R10, R19, 0x4, R4 ;  /* 0x00000004130a7825 */ /* 0x002fe200078e0204 */
[----:B------:R-:W-:Y:S02]  /*0640*/  IADD3 R19, PT, PT, R18, R19, RZ ;  /* 0x0000001312137210 */ /* 0x000fe40007ffe0ff */
[----:B------:R-:W-:Y:S02]  /*0650*/  I2FP.F32.S32 R23, R23 ;  /* 0x0000001700177245 */ /* 0x000fe40000201400 */
[----:B------:R-:W-:Y:S02]  /*0660*/  ISETP.GE.AND P1, PT, R19, R0, PT ;  /* 0x000000001300720c */ /* 0x000fe40003f26270 */
[----:B0-----:R-:W-:-:S05]  /*0670*/  I2FP.F32.S32 R21, R22 ;  /* 0x0000001600157245 */ /* 0x001fca0000201400 */
[----:B------:R2:W-:Y:S04]  /*0680*/  STG.E desc[UR6][R10.64], R21 ;  /* 0x000000150a007986 */ /* 0x0005e8000c101906 */
[----:B------:R2:W-:Y:S02]  /*0690*/  STG.E desc[UR6][R12.64], R23 ;  /* 0x000000170c007986 */ /* 0x0005e4000c101906 */
[----:B------:R-:W-:Y:S05]  /*06a0*/  @!P1 BRA `(.L_x_2) ;  /* 0xfffffff800d49947 */ /* 0x000fea000383ffff */
[----:B------:R-:W-:Y:S05]  /*06b0*/  EXIT ;  /* 0x000000000000794d */ /* 0x000fea0003800000 */
.L_x_3:
        /* <DEDUP_REMOVED lines=12> */
.L_x_5:


//--------------------- .nv.shared.reserved.0     --------------------------
	.section	.nv.shared.reserved.0,"aw",@nobits
	.weak		__nv_reservedSMEM_offset_0_alias
	.size		__nv_reservedSMEM_offset_0_alias, 0, 64
	.other		__nv_reservedSMEM_offset_0_alias,@"STO_CUDA_RESERVED_SHARED STV_DEFAULT"
__nv_reservedSMEM_offset_0_alias:
	.zero		0
	.zero		64


//--------------------- .nv.constant0._Z17max_pool_backwardPfiiiiiiS_S_S_S_ --------------------------
	.section	.nv.constant0._Z17max_pool_backwardPfiiiiiiS_S_S_S_,"a",@progbits
	.sectionflags	@""
	.align	4
.nv.constant0._Z17max_pool_backwardPfiiiiiiS_S_S_S_:
	.zero		960


//--------------------- .nv.constant0._Z16max_pool_forwardPfiiiiiiS_S_ --------------------------
	.section	.nv.constant0._Z16max_pool_forwardPfiiiiiiS_S_,"a",@progbits
	.sectionflags	@""
	.align	4
.nv.constant0._Z16max_pool_forwardPfiiiiiiS_S_:
	.zero		944


//--------------------- SYMBOLS --------------------------

	.type		.nv.reservedSmem.offset0,@object
	.size		.nv.reservedSmem.offset0,0x4
